//
// Generated by NVIDIA NVVM Compiler
//
// Compiler Build ID: CL-36424714
// Cuda compilation tools, release 13.0, V13.0.88
// Based on NVVM 20.0.0
//

.version 9.0
.target sm_100
.address_size 64

	// .globl	_Z17reduction_kernel0ILj256EEvPfS0_
// _ZZ17reduction_kernel0ILj256EEvPfS0_E7warpSum has been demoted

.visible .entry _Z17reduction_kernel0ILj256EEvPfS0_(
	.param .u64 .ptr .align 1 _Z17reduction_kernel0ILj256EEvPfS0__param_0,
	.param .u64 .ptr .align 1 _Z17reduction_kernel0ILj256EEvPfS0__param_1
)
{
	.reg .pred 	%p<13>;
	.reg .b32 	%r<32>;
	.reg .b32 	%f<25>;
	.reg .b64 	%rd<11>;
	// demoted variable
	.shared .align 4 .b8 _ZZ17reduction_kernel0ILj256EEvPfS0_E7warpSum[128];
	ld.param.u64 	%rd2, [_Z17reduction_kernel0ILj256EEvPfS0__param_0];
	ld.param.u64 	%rd1, [_Z17reduction_kernel0ILj256EEvPfS0__param_1];
	mov.u32 	%r1, %ctaid.x;
	mov.u32 	%r2, %tid.x;
	mov.u32 	%r3, %ntid.x;
	cvta.to.global.u64 	%rd3, %rd2;
	mul.lo.s32 	%r5, %r1, %r3;
	shl.b32 	%r6, %r5, 1;
	add.s32 	%r7, %r6, %r2;
	mul.wide.u32 	%rd4, %r7, 4;
	add.s64 	%rd5, %rd3, %rd4;
	ld.global.f32 	%f5, [%rd5];
	add.f32 	%f6, %f5, 0f00000000;
	add.s32 	%r8, %r7, %r3;
	mul.wide.u32 	%rd6, %r8, 4;
	add.s64 	%rd7, %rd3, %rd6;
	ld.global.f32 	%f7, [%rd7];
	add.f32 	%f8, %f6, %f7;
	and.b32  	%r4, %r2, 31;
	mov.b32 	%r9, %f8;
	shfl.sync.down.b32	%r10|%p1, %r9, 16, 31, -1;
	mov.b32 	%f9, %r10;
	add.f32 	%f10, %f8, %f9;
	mov.b32 	%r11, %f10;
	shfl.sync.down.b32	%r12|%p2, %r11, 8, 31, -1;
	mov.b32 	%f11, %r12;
	add.f32 	%f12, %f10, %f11;
	mov.b32 	%r13, %f12;
	shfl.sync.down.b32	%r14|%p3, %r13, 4, 31, -1;
	mov.b32 	%f13, %r14;
	add.f32 	%f14, %f12, %f13;
	mov.b32 	%r15, %f14;
	shfl.sync.down.b32	%r16|%p4, %r15, 2, 31, -1;
	mov.b32 	%f15, %r16;
	add.f32 	%f16, %f14, %f15;
	mov.b32 	%r17, %f16;
	shfl.sync.down.b32	%r18|%p5, %r17, 1, 31, -1;
	mov.b32 	%f17, %r18;
	add.f32 	%f1, %f16, %f17;
	setp.ne.s32 	%p6, %r4, 0;
	@%p6 bra 	$L__BB0_2;
	shr.u32 	%r19, %r2, 3;
	mov.u32 	%r20, _ZZ17reduction_kernel0ILj256EEvPfS0_E7warpSum;
	add.s32 	%r21, %r20, %r19;
	st.shared.f32 	[%r21], %f1;
$L__BB0_2:
	shr.u32 	%r22, %r3, 5;
	setp.ge.u32 	%p7, %r2, %r22;
	mov.f32 	%f24, 0f00000000;
	@%p7 bra 	$L__BB0_4;
	shl.b32 	%r23, %r4, 2;
	mov.u32 	%r24, _ZZ17reduction_kernel0ILj256EEvPfS0_E7warpSum;
	add.s32 	%r25, %r24, %r23;
	ld.shared.f32 	%f24, [%r25];
$L__BB0_4:
	setp.gt.u32 	%p8, %r2, 31;
	@%p8 bra 	$L__BB0_7;
	mov.b32 	%r26, %f24;
	shfl.sync.down.b32	%r27|%p9, %r26, 4, 31, -1;
	mov.b32 	%f19, %r27;
	add.f32 	%f20, %f24, %f19;
	mov.b32 	%r28, %f20;
	shfl.sync.down.b32	%r29|%p10, %r28, 2, 31, -1;
	mov.b32 	%f21, %r29;
	add.f32 	%f22, %f20, %f21;
	mov.b32 	%r30, %f22;
	shfl.sync.down.b32	%r31|%p11, %r30, 1, 31, -1;
	mov.b32 	%f23, %r31;
	add.f32 	%f4, %f22, %f23;
	setp.ne.s32 	%p12, %r2, 0;
	@%p12 bra 	$L__BB0_7;
	cvta.to.global.u64 	%rd8, %rd1;
	mul.wide.u32 	%rd9, %r1, 4;
	add.s64 	%rd10, %rd8, %rd9;
	st.global.f32 	[%rd10], %f4;
$L__BB0_7:
	ret;

}


// ===== COMPILED SASS (sm_100) =====

	.target	sm_100

	.elftype	@"ET_EXEC"


//--------------------- .note.nv.tkinfo           --------------------------
	.section	.note.nv.tkinfo,"",@"SHT_NOTE"
	.sectionflags	@"SHF_NOTE_NV_TKINFO"
	.tkinfo
        /*0018*/ 	.word	0x00000002
        /*0030*/ 	.string	""
        /*0030*/ 	.string	"ptxas"
        /*0030*/ 	.string	"Cuda compilation tools, release 13.0, V13.0.88"
        /*0030*/ 	.string	"Build cuda_13.0.r13.0/compiler.36424714_0"
        /*0030*/ 	.string	"-arch sm_100 -m 64 "



//--------------------- .note.nv.cuinfo           --------------------------
	.section	.note.nv.cuinfo,"",@"SHT_NOTE"
	.sectionflags	@"SHF_NOTE_NV_CUINFO"
        /*0018*/ 	.short	0x0002
        /*001a*/ 	.short	0x0064
        /*001c*/ 	.short	0x0082
	.zero		2


//--------------------- .nv.info                  --------------------------
	.section	.nv.info,"",@"SHT_CUDA_INFO"
	.align	4


	//----- nvinfo : EIATTR_REGCOUNT
	.align		4
        /*0000*/ 	.byte	0x04, 0x2f
        /*0002*/ 	.short	(.L_1 - .L_0)
	.align		4
.L_0:
        /*0004*/ 	.word	index@(_Z17reduction_kernel0ILj256EEvPfS0_)
        /*0008*/ 	.word	0x00000011


	//----- nvinfo : EIATTR_FRAME_SIZE
	.align		4
.L_1:
        /*000c*/ 	.byte	0x04, 0x11
        /*000e*/ 	.short	(.L_3 - .L_2)
	.align		4
.L_2:
        /*0010*/ 	.word	index@(_Z17reduction_kernel0ILj256EEvPfS0_)
        /*0014*/ 	.word	0x00000000


	//----- nvinfo : EIATTR_MIN_STACK_SIZE
	.align		4
.L_3:
        /*0018*/ 	.byte	0x04, 0x12
        /*001a*/ 	.short	(.L_5 - .L_4)
	.align		4
.L_4:
        /*001c*/ 	.word	index@(_Z17reduction_kernel0ILj256EEvPfS0_)
        /*0020*/ 	.word	0x00000000
.L_5:


//--------------------- .nv.compat                --------------------------
	.section	.nv.compat,"",@"SHT_CUDA_COMPAT_INFO"
	.align	4
        /*0000*/ 	.byte	0x02, 0x09, 0x00, 0x00, 0x02, 0x02, 0x01, 0x00, 0x02, 0x05, 0x05, 0x00, 0x03, 0x07, 0x01, 0x01
        /*0010*/ 	.byte	0x02, 0x03, 0x00, 0x00, 0x02, 0x06, 0x01, 0x00, 0x04, 0x0b, 0x08, 0x00, 0x09, 0x00, 0x00, 0x00
        /*0020*/ 	.byte	0x00, 0x00, 0x00, 0x00


//--------------------- .nv.info._Z17reduction_kernel0ILj256EEvPfS0_ --------------------------
	.section	.nv.info._Z17reduction_kernel0ILj256EEvPfS0_,"",@"SHT_CUDA_INFO"
	.sectionflags	@""
	.align	4


	//----- nvinfo : EIATTR_CUDA_API_VERSION
	.align		4
        /*0000*/ 	.byte	0x04, 0x37
        /*0002*/ 	.short	(.L_7 - .L_6)
.L_6:
        /*0004*/ 	.word	0x00000082


	//----- nvinfo : EIATTR_KPARAM_INFO
	.align		4
.L_7:
        /*0008*/ 	.byte	0x04, 0x17
        /*000a*/ 	.short	(.L_9 - .L_8)
.L_8:
        /*000c*/ 	.word	0x00000000
        /*0010*/ 	.short	0x0001
        /*0012*/ 	.short	0x0008
        /*0014*/ 	.byte	0x00, 0xf5, 0x21, 0x00


	//----- nvinfo : EIATTR_KPARAM_INFO
	.align		4
.L_9:
        /*0018*/ 	.byte	0x04, 0x17
        /*001a*/ 	.short	(.L_11 - .L_10)
.L_10:
        /*001c*/ 	.word	0x00000000
        /*0020*/ 	.short	0x0000
        /*0022*/ 	.short	0x0000
        /*0024*/ 	.byte	0x00, 0xf5, 0x21, 0x00


	//----- nvinfo : EIATTR_SPARSE_MMA_MASK
	.align		4
.L_11:
        /*0028*/ 	.byte	0x03, 0x50
        /*002a*/ 	.short	0x0000


	//----- nvinfo : EIATTR_MAXREG_COUNT
	.align		4
        /*002c*/ 	.byte	0x03, 0x1b
        /*002e*/ 	.short	0x00ff


	//----- nvinfo : EIATTR_MERCURY_ISA_VERSION
	.align		4
        /*0030*/ 	.byte	0x03, 0x5f
        /*0032*/ 	.short	0x0101


	//----- nvinfo : EIATTR_COOP_GROUP_MASK_REGIDS
	.align		4
        /*0034*/ 	.byte	0x04, 0x29
        /*0036*/ 	.short	(.L_13 - .L_12)


	//   ....[0]....
.L_12:
        /*0038*/ 	.word	0xffffffff


	//   ....[1]....
        /*003c*/ 	.word	0xffffffff


	//   ....[2]....
        /*0040*/ 	.word	0xffffffff


	//   ....[3]....
        /*0044*/ 	.word	0xffffffff


	//   ....[4]....
        /*0048*/ 	.word	0xffffffff


	//   ....[5]....
        /*004c*/ 	.word	0xffffffff


	//   ....[6]....
        /*0050*/ 	.word	0xffffffff


	//   ....[7]....
        /*0054*/ 	.word	0xffffffff


	//----- nvinfo : EIATTR_COOP_GROUP_INSTR_OFFSETS
	.align		4
.L_13:
        /*0058*/ 	.byte	0x04, 0x28
        /*005a*/ 	.short	(.L_15 - .L_14)


	//   ....[0]....
.L_14:
        /*005c*/ 	.word	0x00000170


	//   ....[1]....
        /*0060*/ 	.word	0x000001b0


	//   ....[2]....
        /*0064*/ 	.word	0x000001f0


	//   ....[3]....
        /*0068*/ 	.word	0x00000210


	//   ....[4]....
        /*006c*/ 	.word	0x00000230


	//   ....[5]....
        /*0070*/ 	.word	0x00000290


	//   ....[6]....
        /*0074*/ 	.word	0x000002c0


	//   ....[7]....
        /*0078*/ 	.word	0x000002e0


	//----- nvinfo : EIATTR_VRC_CTA_INIT_COUNT
	.align		4
.L_15:
        /*007c*/ 	.byte	0x02, 0x4a
	.zero		1
	.zero		1


	//----- nvinfo : EIATTR_EXIT_INSTR_OFFSETS
	.align		4
        /*0080*/ 	.byte	0x04, 0x1c
        /*0082*/ 	.short	(.L_17 - .L_16)


	//   ....[0]....
.L_16:
        /*0084*/ 	.word	0x00000280


	//   ....[1]....
        /*0088*/ 	.word	0x000002f0


	//   ....[2]....
        /*008c*/ 	.word	0x00000340


	//----- nvinfo : EIATTR_CBANK_PARAM_SIZE
	.align		4
.L_17:
        /*0090*/ 	.byte	0x03, 0x19
        /*0092*/ 	.short	0x0010


	//----- nvinfo : EIATTR_PARAM_CBANK
	.align		4
        /*0094*/ 	.byte	0x04, 0x0a
        /*0096*/ 	.short	(.L_19 - .L_18)
	.align		4
.L_18:
        /*0098*/ 	.word	index@(.nv.constant0._Z17reduction_kernel0ILj256EEvPfS0_)
        /*009c*/ 	.short	0x0380
        /*009e*/ 	.short	0x0010


	//----- nvinfo : EIATTR_SW_WAR
	.align		4
.L_19:
        /*00a0*/ 	.byte	0x04, 0x36
        /*00a2*/ 	.short	(.L_21 - .L_20)
.L_20:
        /*00a4*/ 	.word	0x00000008
.L_21:


//--------------------- .nv.callgraph             --------------------------
	.section	.nv.callgraph,"",@"SHT_CUDA_CALLGRAPH"
	.align	4
	.sectionentsize	8
	.align		4
        /*0000*/ 	.word	0x00000000
	.align		4
        /*0004*/ 	.word	0xffffffff
	.align		4
        /*0008*/ 	.word	0x00000000
	.align		4
        /*000c*/ 	.word	0xfffffffe
	.align		4
        /*0010*/ 	.word	0x00000000
	.align		4
        /*0014*/ 	.word	0xfffffffd
	.align		4
        /*0018*/ 	.word	0x00000000
	.align		4
        /*001c*/ 	.word	0xfffffffc


//--------------------- .text._Z17reduction_kernel0ILj256EEvPfS0_ --------------------------
	.section	.text._Z17reduction_kernel0ILj256EEvPfS0_,"ax",@progbits
	.align	128
        .global         _Z17reduction_kernel0ILj256EEvPfS0_
        .type           _Z17reduction_kernel0ILj256EEvPfS0_,@function
        .size           _Z17reduction_kernel0ILj256EEvPfS0_,(.L_x_1 - _Z17reduction_kernel0ILj256EEvPfS0_)
        .other          _Z17reduction_kernel0ILj256EEvPfS0_,@"STO_CUDA_ENTRY STV_DEFAULT"
_Z17reduction_kernel0ILj256EEvPfS0_:
.text._Z17reduction_kernel0ILj256EEvPfS0_:
[----:B------:R-:W-:Y:S01]  /*0000*/  LDC R1, c[0x0][0x37c] ;  /* 0x0000df00ff017b82 */ /* 0x000fe20000000800 */
[----:B------:R-:W0:Y:S01]  /*0010*/  S2R R0, SR_CTAID.X ;  /* 0x0000000000007919 */ /* 0x000e220000002500 */
[----:B------:R-:W0:Y:S06]  /*0020*/  LDCU UR4, c[0x0][0x360] ;  /* 0x00006c00ff0477ac */ /* 0x000e2c0008000800 */
[----:B------:R-:W1:Y:S01]  /*0030*/  LDC.64 R6, c[0x0][0x380] ;  /* 0x0000e000ff067b82 */ /* 0x000e620000000a00 */
[----:B------:R-:W2:Y:S01]  /*0040*/  S2R R2, SR_TID.X ;  /* 0x0000000000027919 */ /* 0x000ea20000002100 */
[----:B------:R-:W3:Y:S01]  /*0050*/  LDCU.64 UR6, c[0x0][0x358] ;  /* 0x00006b00ff0677ac */ /* 0x000ee20008000a00 */
[----:B0-----:R-:W-:-:S05]  /*0060*/  IMAD R3, R0, UR4, RZ ;  /* 0x0000000400037c24 */ /* 0x001fca000f8e02ff */
[----:B--2---:R-:W-:-:S04]  /*0070*/  LEA R3, R3, R2, 0x1 ;  /* 0x0000000203037211 */ /* 0x004fc800078e08ff */
[C---:B------:R-:W-:Y:S01]  /*0080*/  IADD3 R9, PT, PT, R3.reuse, UR4, RZ ;  /* 0x0000000403097c10 */ /* 0x040fe2000fffe0ff */
[----:B-1----:R-:W-:-:S04]  /*0090*/  IMAD.WIDE.U32 R4, R3, 0x4, R6 ;  /* 0x0000000403047825 */ /* 0x002fc800078e0006 */
[----:B------:R-:W-:Y:S02]  /*00a0*/  IMAD.WIDE.U32 R6, R9, 0x4, R6 ;  /* 0x0000000409067825 */ /* 0x000fe400078e0006 */
[----:B---3--:R-:W2:Y:S04]  /*00b0*/  LDG.E R4, desc[UR6][R4.64] ;  /* 0x0000000604047981 */ /* 0x008ea8000c1e1900 */
[----:B------:R0:W3:Y:S01]  /*00c0*/  LDG.E R6, desc[UR6][R6.64] ;  /* 0x0000000606067981 */ /* 0x0000e2000c1e1900 */
[----:B------:R-:W-:-:S06]  /*00d0*/  USHF.R.U32.HI UR4, URZ, 0x5, UR4 ;  /* 0x00000005ff047899 */ /* 0x000fcc0008011604 */
[----:B------:R-:W-:-:S13]  /*00e0*/  ISETP.GE.U32.AND P1, PT, R2, UR4, PT ;  /* 0x0000000402007c0c */ /* 0x000fda000bf26070 */
[----:B------:R-:W1:Y:S01]  /*00f0*/  @!P1 S2R R14, SR_CgaCtaId ;  /* 0x00000000000e9919 */ /* 0x000e620000008800 */
[----:B0-----:R-:W-:-:S04]  /*0100*/  @!P1 MOV R7, 0x400 ;  /* 0x0000040000079802 */ /* 0x001fc80000000f00 */
[----:B-1----:R-:W-:Y:S01]  /*0110*/  @!P1 LEA R7, R14, R7, 0x18 ;  /* 0x000000070e079211 */ /* 0x002fe200078ec0ff */
[----:B--2---:R-:W-:Y:S01]  /*0120*/  FADD R3, RZ, R4 ;  /* 0x00000004ff037221 */ /* 0x004fe20000000000 */
[----:B------:R-:W-:-:S03]  /*0130*/  LOP3.LUT P0, R4, R2, 0x1f, RZ, 0xc0, !PT ;  /* 0x0000001f02047812 */ /* 0x000fc6000780c0ff */
[----:B---3--:R-:W-:Y:S01]  /*0140*/  FADD R3, R3, R6 ;  /* 0x0000000603037221 */ /* 0x008fe20000000000 */
[----:B------:R-:W-:Y:S01]  /*0150*/  @!P1 LEA R7, R4, R7, 0x2 ;  /* 0x0000000704079211 */ /* 0x000fe200078e10ff */
[----:B------:R-:W-:-:S03]  /*0160*/  HFMA2 R4, -RZ, RZ, 0, 0 ;  /* 0x00000000ff047431 */ /* 0x000fc600000001ff */
[----:B------:R-:W0:Y:S05]  /*0170*/  SHFL.DOWN PT, R8, R3, 0x10, 0x1f ;  /* 0x0a001f0003087f89 */ /* 0x000e2a00000e0000 */
[----:B------:R-:W1:Y:S01]  /*0180*/  @!P0 S2R R12, SR_CgaCtaId ;  /* 0x00000000000c8919 */ /* 0x000e620000008800 */
[----:B0-----:R-:W-:Y:S01]  /*0190*/  FADD R8, R3, R8 ;  /* 0x0000000803087221 */ /* 0x001fe20000000000 */
[----:B------:R-:W-:-:S04]  /*01a0*/  @!P0 MOV R3, 0x400 ;  /* 0x0000040000038802 */ /* 0x000fc80000000f00 */
[----:B------:R-:W0:Y:S01]  /*01b0*/  SHFL.DOWN PT, R9, R8, 0x8, 0x1f ;  /* 0x09001f0008097f89 */ /* 0x000e2200000e0000 */
[----:B-1----:R-:W-:-:S04]  /*01c0*/  @!P0 LEA R3, R12, R3, 0x18 ;  /* 0x000000030c038211 */ /* 0x002fc800078ec0ff */
[----:B------:R-:W-:Y:S01]  /*01d0*/  @!P0 LEA.HI R3, R2, R3, RZ, 0x1d ;  /* 0x0000000302038211 */ /* 0x000fe200078fe8ff */
[----:B0-----:R-:W-:-:S05]  /*01e0*/  FADD R9, R8, R9 ;  /* 0x0000000908097221 */ /* 0x001fca0000000000 */
[----:B------:R-:W0:Y:S02]  /*01f0*/  SHFL.DOWN PT, R10, R9, 0x4, 0x1f ;  /* 0x08801f00090a7f89 */ /* 0x000e2400000e0000 */
[----:B0-----:R-:W-:-:S05]  /*0200*/  FADD R10, R9, R10 ;  /* 0x0000000a090a7221 */ /* 0x001fca0000000000 */
[----:B------:R-:W0:Y:S02]  /*0210*/  SHFL.DOWN PT, R5, R10, 0x2, 0x1f ;  /* 0x08401f000a057f89 */ /* 0x000e2400000e0000 */
[----:B0-----:R-:W-:-:S05]  /*0220*/  FADD R5, R10, R5 ;  /* 0x000000050a057221 */ /* 0x001fca0000000000 */
[----:B------:R-:W0:Y:S02]  /*0230*/  SHFL.DOWN PT, R6, R5, 0x1, 0x1f ;  /* 0x08201f0005067f89 */ /* 0x000e2400000e0000 */
[----:B0-----:R-:W-:-:S05]  /*0240*/  FADD R6, R5, R6 ;  /* 0x0000000605067221 */ /* 0x001fca0000000000 */
[----:B------:R0:W-:Y:S01]  /*0250*/  @!P0 STS [R3], R6 ;  /* 0x0000000603008388 */ /* 0x0001e20000000800 */
[----:B------:R-:W-:-:S03]  /*0260*/  ISETP.GT.U32.AND P0, PT, R2, 0x1f, PT ;  /* 0x0000001f0200780c */ /* 0x000fc60003f04070 */
[----:B------:R0:W1:Y:S10]  /*0270*/  @!P1 LDS R4, [R7] ;  /* 0x0000000007049984 */ /* 0x0000740000000800 */
[----:B0-----:R-:W-:Y:S05]  /*0280*/  @P0 EXIT ;  /* 0x000000000000094d */ /* 0x001fea0003800000 */
[----:B-1----:R-:W0:Y:S01]  /*0290*/  SHFL.DOWN PT, R3, R4, 0x4, 0x1f ;  /* 0x08801f0004037f89 */ /* 0x002e2200000e0000 */
[----:B------:R-:W-:Y:S01]  /*02a0*/  ISETP.NE.AND P0, PT, R2, RZ, PT ;  /* 0x000000ff0200720c */ /* 0x000fe20003f05270 */
[----:B0-----:R-:W-:-:S05]  /*02b0*/  FADD R3, R3, R4 ;  /* 0x0000000403037221 */ /* 0x001fca0000000000 */
[----:B------:R-:W0:Y:S02]  /*02c0*/  SHFL.DOWN PT, R6, R3, 0x2, 0x1f ;  /* 0x08401f0003067f89 */ /* 0x000e2400000e0000 */
[----:B0-----:R-:W-:-:S05]  /*02d0*/  FADD R6, R3, R6 ;  /* 0x0000000603067221 */ /* 0x001fca0000000000 */
[----:B------:R0:W1:Y:S01]  /*02e0*/  SHFL.DOWN PT, R5, R6, 0x1, 0x1f ;  /* 0x08201f0006057f89 */ /* 0x00006200000e0000 */
[----:B------:R-:W-:Y:S05]  /*02f0*/  @P0 EXIT ;  /* 0x000000000000094d */ /* 0x000fea0003800000 */
[----:B------:R-:W2:Y:S01]  /*0300*/  LDC.64 R2, c[0x0][0x388] ;  /* 0x0000e200ff027b82 */ /* 0x000ea20000000a00 */
[----:B-1----:R-:W-:Y:S01]  /*0310*/  FADD R5, R6, R5 ;  /* 0x0000000506057221 */ /* 0x002fe20000000000 */
[----:B--2---:R-:W-:-:S05]  /*0320*/  IMAD.WIDE.U32 R2, R0, 0x4, R2 ;  /* 0x0000000400027825 */ /* 0x004fca00078e0002 */
[----:B------:R-:W-:Y:S01]  /*0330*/  STG.E desc[UR6][R2.64], R5 ;  /* 0x0000000502007986 */ /* 0x000fe2000c101906 */
[----:B------:R-:W-:Y:S05]  /*0340*/  EXIT ;  /* 0x000000000000794d */ /* 0x000fea0003800000 */
.L_x_0:
[----:B------:R-:W-:-:S00]  /*0350*/  BRA `(.L_x_0) ;  /* 0xfffffffc00fc7947 */ /* 0x000fc0000383ffff */
[----:B------:R-:W-:-:S00]  /*0360*/  NOP ;  /* 0x0000000000007918 */ /* 0x000fc00000000000 */
        /* <DEDUP_REMOVED lines=9> */
.L_x_1:


//--------------------- .nv.shared._Z17reduction_kernel0ILj256EEvPfS0_ --------------------------
	.section	.nv.shared._Z17reduction_kernel0ILj256EEvPfS0_,"aw",@nobits
	.sectionflags	@""
	.align	4
.nv.shared._Z17reduction_kernel0ILj256EEvPfS0_:
	.zero		1152


//--------------------- .nv.shared.reserved.0     --------------------------
	.section	.nv.shared.reserved.0,"aw",@nobits
	.weak		__nv_reservedSMEM_offset_0_alias
	.size		__nv_reservedSMEM_offset_0_alias, 0, 64
	.other		__nv_reservedSMEM_offset_0_alias,@"STO_CUDA_RESERVED_SHARED STV_DEFAULT"
__nv_reservedSMEM_offset_0_alias:
	.zero		0
	.zero		64


//--------------------- .nv.constant0._Z17reduction_kernel0ILj256EEvPfS0_ --------------------------
	.section	.nv.constant0._Z17reduction_kernel0ILj256EEvPfS0_,"a",@progbits
	.sectionflags	@""
	.align	4
.nv.constant0._Z17reduction_kernel0ILj256EEvPfS0_:
	.zero		912


//--------------------- SYMBOLS --------------------------

	.type		.nv.reservedSmem.offset0,@object
	.size		.nv.reservedSmem.offset0,0x4
	.type		.nv.reservedSmem.cap,@object
	.size		.nv.reservedSmem.cap,0x4
